	.headerflags	@"EF_CUDA_TEXMODE_UNIFIED EF_CUDA_64BIT_ADDRESS EF_CUDA_ACCELERATORS EF_CUDA_SM90 EF_CUDA_VIRTUAL_SM(EF_CUDA_SM90)"
	.elftype	@"ET_EXEC"


//--------------------- .nv.info                  --------------------------
	.section	.nv.info,"",@"SHT_CUDA_INFO"
	.align	4


	//----- nvinfo : EIATTR_REGCOUNT
	.align		4
        /*0000*/ 	.byte	0x04, 0x2f
        /*0002*/ 	.short	(.L_1 - .L_0)
	.align		4
.L_0:
        /*0004*/ 	.word	index@(triton_poi_fused_convolution_leaky_relu_7)
        /*0008*/ 	.word	0x00000012


	//----- nvinfo : EIATTR_MIN_STACK_SIZE
	.align		4
.L_1:
        /*000c*/ 	.byte	0x04, 0x12
        /*000e*/ 	.short	(.L_3 - .L_2)
	.align		4
.L_2:
        /*0010*/ 	.word	index@(triton_poi_fused_convolution_leaky_relu_7)
        /*0014*/ 	.word	0x00000000


	//----- nvinfo : EIATTR_FRAME_SIZE
	.align		4
.L_3:
        /*0018*/ 	.byte	0x04, 0x11
        /*001a*/ 	.short	(.L_5 - .L_4)
	.align		4
.L_4:
        /*001c*/ 	.word	index@(triton_poi_fused_convolution_leaky_relu_7)
        /*0020*/ 	.word	0x00000000


	//----- nvinfo : EIATTR_MIN_STACK_SIZE
	.align		4
.L_5:
        /*0024*/ 	.byte	0x04, 0x12
        /*0026*/ 	.short	(.L_7 - .L_6)
	.align		4
.L_6:
        /*0028*/ 	.word	index@(triton_poi_fused_convolution_leaky_relu_7)
        /*002c*/ 	.word	0x00000000
.L_7:


//--------------------- .nv.info.triton_poi_fused_convolution_leaky_relu_7 --------------------------
	.section	.nv.info.triton_poi_fused_convolution_leaky_relu_7,"",@"SHT_CUDA_INFO"
	.sectionflags	@""
	.align	4


	//----- nvinfo : EIATTR_CUDA_API_VERSION
	.align		4
        /*0000*/ 	.byte	0x04, 0x37
        /*0002*/ 	.short	(.L_9 - .L_8)
.L_8:
        /*0004*/ 	.word	0x0000007c


	//----- nvinfo : EIATTR_KPARAM_INFO
	.align		4
.L_9:
        /*0008*/ 	.byte	0x04, 0x17
        /*000a*/ 	.short	(.L_11 - .L_10)
.L_10:
        /*000c*/ 	.word	0x00000000
        /*0010*/ 	.short	0x0003
        /*0012*/ 	.short	0x0018
        /*0014*/ 	.byte	0x00, 0xf0, 0x11, 0x00


	//----- nvinfo : EIATTR_KPARAM_INFO
	.align		4
.L_11:
        /*0018*/ 	.byte	0x04, 0x17
        /*001a*/ 	.short	(.L_13 - .L_12)
.L_12:
        /*001c*/ 	.word	0x00000000
        /*0020*/ 	.short	0x0002
        /*0022*/ 	.short	0x0010
        /*0024*/ 	.byte	0x00, 0xf4, 0x21, 0x00


	//----- nvinfo : EIATTR_KPARAM_INFO
	.align		4
.L_13:
        /*0028*/ 	.byte	0x04, 0x17
        /*002a*/ 	.short	(.L_15 - .L_14)
.L_14:
        /*002c*/ 	.word	0x00000000
        /*0030*/ 	.short	0x0001
        /*0032*/ 	.short	0x0008
        /*0034*/ 	.byte	0x00, 0xf4, 0x21, 0x00


	//----- nvinfo : EIATTR_KPARAM_INFO
	.align		4
.L_15:
        /*0038*/ 	.byte	0x04, 0x17
        /*003a*/ 	.short	(.L_17 - .L_16)
.L_16:
        /*003c*/ 	.word	0x00000000
        /*0040*/ 	.short	0x0000
        /*0042*/ 	.short	0x0000
        /*0044*/ 	.byte	0x00, 0xf4, 0x21, 0x00


	//----- nvinfo : EIATTR_SPARSE_MMA_MASK
	.align		4
.L_17:
        /*0048*/ 	.byte	0x03, 0x50
        /*004a*/ 	.short	0x0000


	//----- nvinfo : EIATTR_MAXREG_COUNT
	.align		4
        /*004c*/ 	.byte	0x03, 0x1b
        /*004e*/ 	.short	0x00ff


	//----- nvinfo : EIATTR_EXIT_INSTR_OFFSETS
	.align		4
        /*0050*/ 	.byte	0x04, 0x1c
        /*0052*/ 	.short	(.L_19 - .L_18)


	//   ....[0]....
.L_18:
        /*0054*/ 	.word	0x000002d0


	//   ....[1]....
        /*0058*/ 	.word	0x000002f0


	//----- nvinfo : EIATTR_REQNTID
	.align		4
.L_19:
        /*005c*/ 	.byte	0x04, 0x10
        /*005e*/ 	.short	(.L_21 - .L_20)
.L_20:
        /*0060*/ 	.word	0x00000080
        /*0064*/ 	.word	0x00000001
        /*0068*/ 	.word	0x00000001


	//----- nvinfo : EIATTR_CBANK_PARAM_SIZE
	.align		4
.L_21:
        /*006c*/ 	.byte	0x03, 0x19
        /*006e*/ 	.short	0x001c


	//----- nvinfo : EIATTR_PARAM_CBANK
	.align		4
        /*0070*/ 	.byte	0x04, 0x0a
        /*0072*/ 	.short	(.L_23 - .L_22)
	.align		4
.L_22:
        /*0074*/ 	.word	index@(.nv.constant0.triton_poi_fused_convolution_leaky_relu_7)
        /*0078*/ 	.short	0x0210
        /*007a*/ 	.short	0x001c


	//----- nvinfo : EIATTR_SW_WAR
	.align		4
.L_23:
        /*007c*/ 	.byte	0x04, 0x36
        /*007e*/ 	.short	(.L_25 - .L_24)
.L_24:
        /*0080*/ 	.word	0x00000008
.L_25:


//--------------------- .nv.callgraph             --------------------------
	.section	.nv.callgraph,"",@"SHT_CUDA_CALLGRAPH"
	.align	4
	.sectionentsize	8
	.align		4
        /*0000*/ 	.word	0x00000000
	.align		4
        /*0004*/ 	.word	0xffffffff
	.align		4
        /*0008*/ 	.word	0x00000000
	.align		4
        /*000c*/ 	.word	0xfffffffe
	.align		4
        /*0010*/ 	.word	0x00000000
	.align		4
        /*0014*/ 	.word	0xfffffffd
	.align		4
        /*0018*/ 	.word	0x00000000
	.align		4
        /*001c*/ 	.word	0xfffffffc


//--------------------- .text.triton_poi_fused_convolution_leaky_relu_7 --------------------------
	.section	.text.triton_poi_fused_convolution_leaky_relu_7,"ax",@progbits
	.align	128
        .global         triton_poi_fused_convolution_leaky_relu_7
        .type           triton_poi_fused_convolution_leaky_relu_7,@function
        .size           triton_poi_fused_convolution_leaky_relu_7,(.L_x_1 - triton_poi_fused_convolution_leaky_relu_7)
        .other          triton_poi_fused_convolution_leaky_relu_7,@"STO_CUDA_ENTRY STV_DEFAULT"
triton_poi_fused_convolution_leaky_relu_7:
.text.triton_poi_fused_convolution_leaky_relu_7:
[----:B------:R-:W0:Y:S02]  /*0000*/  LDC R1, c[0x0][0x28] ;  /* 0x00000a00ff017b82 */ /* 0x000e240000000800 */
[----:B------:R-:W1:Y:S01]  /*0010*/  S2R R0, SR_TID.X ;  /* 0x0000000000007919 */ /* 0x000e620000002100 */
[----:B------:R-:W2:Y:S01]  /*0020*/  LDC.64 R2, c[0x0][0x218] ;  /* 0x00008600ff027b82 */ /* 0x000ea20000000a00 */
[----:B------:R-:W-:Y:S01]  /*0030*/  IMAD.MOV.U32 R13, RZ, RZ, RZ ;  /* 0x000000ffff0d7224 */ /* 0x000fe200078e00ff */
[----:B------:R-:W-:Y:S01]  /*0040*/  ULDC.64 UR4, c[0x0][0x208] ;  /* 0x0000820000047ab9 */ /* 0x000fe20000000a00 */
[----:B------:R-:W3:Y:S01]  /*0050*/  S2R R7, SR_CTAID.X ;  /* 0x0000000000077919 */ /* 0x000ee20000002500 */
[----:B------:R-:W-:Y:S01]  /*0060*/  ULDC.64 UR6, c[0x0][0x220] ;  /* 0x0000880000067ab9 */ /* 0x000fe20000000a00 */
[----:B-1----:R-:W-:-:S05]  /*0070*/  IMAD.SHL.U32 R0, R0, 0x2, RZ ;  /* 0x0000000200007824 */ /* 0x002fca00078e00ff */
[----:B------:R-:W-:-:S05]  /*0080*/  LOP3.LUT R0, R0, 0xfe, RZ, 0xc0, !PT ;  /* 0x000000fe00007812 */ /* 0x000fca00078ec0ff */
[----:B---3--:R-:W-:-:S04]  /*0090*/  IMAD R7, R7, 0x100, R0 ;  /* 0x0000010007077824 */ /* 0x008fc800078e0200 */
[C---:B------:R-:W-:Y:S01]  /*00a0*/  VIADD R0, R7.reuse, 0x1 ;  /* 0x0000000107007836 */ /* 0x040fe20000000000 */
[C---:B------:R-:W-:Y:S01]  /*00b0*/  ISETP.GE.AND P2, PT, R7.reuse, 0x1800, PT ;  /* 0x000018000700780c */ /* 0x040fe20003f46270 */
[----:B------:R-:W-:-:S04]  /*00c0*/  IMAD.HI R4, R7, 0x55555556, RZ ;  /* 0x5555555607047827 */ /* 0x000fc800078e02ff */
[----:B------:R-:W-:Y:S01]  /*00d0*/  IMAD.HI R5, R0, 0x55555556, RZ ;  /* 0x5555555600057827 */ /* 0x000fe200078e02ff */
[----:B------:R-:W-:-:S04]  /*00e0*/  LEA.HI R0, R4, R4, RZ, 0x1 ;  /* 0x0000000404007211 */ /* 0x000fc800078f08ff */
[----:B------:R-:W-:Y:S02]  /*00f0*/  LEA.HI R6, R5, R5, RZ, 0x1 ;  /* 0x0000000505067211 */ /* 0x000fe400078f08ff */
[----:B------:R-:W1:Y:S01]  /*0100*/  LDC.64 R4, c[0x0][0x210] ;  /* 0x00008400ff047b82 */ /* 0x000e620000000a00 */
[----:B------:R-:W-:Y:S02]  /*0110*/  SHF.R.S32.HI R9, RZ, 0x1f, R0 ;  /* 0x0000001fff097819 */ /* 0x000fe40000011400 */
[----:B------:R-:W-:Y:S02]  /*0120*/  SHF.R.S32.HI R11, RZ, 0x1f, R6 ;  /* 0x0000001fff0b7819 */ /* 0x000fe40000011406 */
[----:B------:R-:W-:Y:S02]  /*0130*/  LEA.HI R9, R9, R0, RZ, 0x9 ;  /* 0x0000000009097211 */ /* 0x000fe400078f48ff */
[----:B------:R-:W-:Y:S02]  /*0140*/  LEA.HI R11, R11, R6, RZ, 0x9 ;  /* 0x000000060b0b7211 */ /* 0x000fe400078f48ff */
[----:B------:R-:W-:-:S02]  /*0150*/  LOP3.LUT R9, R9, 0xfffffe00, RZ, 0xc0, !PT ;  /* 0xfffffe0009097812 */ /* 0x000fc400078ec0ff */
[----:B------:R-:W-:-:S03]  /*0160*/  LOP3.LUT R11, R11, 0xfffffe00, RZ, 0xc0, !PT ;  /* 0xfffffe000b0b7812 */ /* 0x000fc600078ec0ff */
[----:B------:R-:W-:Y:S02]  /*0170*/  IMAD.IADD R9, R0, 0x1, -R9 ;  /* 0x0000000100097824 */ /* 0x000fe400078e0a09 */
[----:B------:R-:W-:Y:S02]  /*0180*/  IMAD.IADD R11, R6, 0x1, -R11 ;  /* 0x00000001060b7824 */ /* 0x000fe400078e0a0b */
[----:B--2---:R-:W-:-:S04]  /*0190*/  IMAD.WIDE R8, R9, 0x4, R2 ;  /* 0x0000000409087825 */ /* 0x004fc800078e0202 */
[----:B------:R-:W-:Y:S01]  /*01a0*/  IMAD.WIDE R2, R11, 0x4, R2 ;  /* 0x000000040b027825 */ /* 0x000fe200078e0202 */
[----:B------:R-:W-:Y:S01]  /*01b0*/  CS2R R10, SRZ ;  /* 0x00000000000a7805 */ /* 0x000fe2000001ff00 */
[----:B------:R-:W2:Y:S02]  /*01c0*/  @!P2 LDG.E.EL R13, desc[UR4][R8.64] ;  /* 0x00000004080da981 */ /* 0x000ea4000c2e1900 */
[----:B------:R-:W-:Y:S02]  /*01d0*/  IMAD.MOV.U32 R0, RZ, RZ, RZ ;  /* 0x000000ffff007224 */ /* 0x000fe400078e00ff */
[----:B-1----:R-:W-:-:S04]  /*01e0*/  IMAD.WIDE R4, R7, 0x4, R4 ;  /* 0x0000000407047825 */ /* 0x002fc800078e0204 */
[----:B------:R-:W3:Y:S04]  /*01f0*/  @!P2 LDG.E.EL R0, desc[UR4][R2.64] ;  /* 0x000000040200a981 */ /* 0x000ee8000c2e1900 */
[----:B------:R-:W2:Y:S01]  /*0200*/  @!P2 LDG.E.64 R10, desc[UR4][R4.64] ;  /* 0x00000004040aa981 */ /* 0x000ea2000c1e1b00 */
[----:B------:R-:W-:-:S04]  /*0210*/  IADD3 R6, P3, R7, UR6, RZ ;  /* 0x0000000607067c10 */ /* 0x000fc8000ff7e0ff */
[----:B------:R-:W-:Y:S02]  /*0220*/  LEA.HI.X.SX32 R7, R7, UR7, 0x1, P3 ;  /* 0x0000000707077c11 */ /* 0x000fe400098f0eff */
[----:B--2---:R-:W-:Y:S02]  /*0230*/  FSETP.GT.AND P1, PT, R10, -R13, PT ;  /* 0x8000000d0a00720b */ /* 0x004fe40003f24000 */
[----:B---3--:R-:W-:Y:S02]  /*0240*/  FSETP.GT.AND P0, PT, R11, -R0, PT ;  /* 0x800000000b00720b */ /* 0x008fe40003f04000 */
[----:B------:R-:W-:Y:S02]  /*0250*/  SEL R12, RZ, 0x1, !P1 ;  /* 0x00000001ff0c7807 */ /* 0x000fe40004800000 */
[----:B------:R-:W-:Y:S01]  /*0260*/  SEL R15, RZ, 0x100, !P0 ;  /* 0x00000100ff0f7807 */ /* 0x000fe20004000000 */
[----:B------:R-:W-:-:S04]  /*0270*/  FADD R10, R13, R10 ;  /* 0x0000000a0d0a7221 */ /* 0x000fc80000000000 */
[----:B------:R-:W-:Y:S02]  /*0280*/  IMAD.IADD R15, R12, 0x1, R15 ;  /* 0x000000010c0f7824 */ /* 0x000fe400078e020f */
[----:B------:R-:W-:Y:S01]  /*0290*/  FADD R11, R0, R11 ;  /* 0x0000000b000b7221 */ /* 0x000fe20000000000 */
[----:B------:R-:W-:Y:S02]  /*02a0*/  @!P1 FMUL R10, R10, 0.10000000149011611938 ;  /* 0x3dcccccd0a0a9820 */ /* 0x000fe40000400000 */
[----:B------:R1:W-:Y:S01]  /*02b0*/  @!P2 STG.E.U16 desc[UR4][R6.64], R15 ;  /* 0x0000000f0600a986 */ /* 0x0003e2000c101504 */
[----:B------:R-:W-:Y:S01]  /*02c0*/  @!P0 FMUL R11, R11, 0.10000000149011611938 ;  /* 0x3dcccccd0b0b8820 */ /* 0x000fe20000400000 */
[----:B------:R-:W-:Y:S06]  /*02d0*/  @P2 EXIT ;  /* 0x000000000000294d */ /* 0x000fec0003800000 */
[----:B------:R-:W-:Y:S01]  /*02e0*/  STG.E.64 desc[UR4][R4.64], R10 ;  /* 0x0000000a04007986 */ /* 0x000fe2000c101b04 */
[----:B------:R-:W-:Y:S05]  /*02f0*/  EXIT ;  /* 0x000000000000794d */ /* 0x000fea0003800000 */
.L_x_0:
[----:B------:R-:W-:-:S00]  /*0300*/  BRA `(.L_x_0) ;  /* 0xfffffffc00fc7947 */ /* 0x000fc0000383ffff */
[----:B------:R-:W-:-:S00]  /*0310*/  NOP ;  /* 0x0000000000007918 */ /* 0x000fc00000000000 */
        /* <DEDUP_REMOVED lines=14> */
.L_x_1:


//--------------------- .nv.constant0.triton_poi_fused_convolution_leaky_relu_7 --------------------------
	.section	.nv.constant0.triton_poi_fused_convolution_leaky_relu_7,"a",@progbits
	.sectionflags	@""
	.align	4
.nv.constant0.triton_poi_fused_convolution_leaky_relu_7:
	.zero		556
